	.headerflags	@"EF_CUDA_TEXMODE_UNIFIED EF_CUDA_64BIT_ADDRESS EF_CUDA_ACCELERATORS EF_CUDA_SM90 EF_CUDA_VIRTUAL_SM(EF_CUDA_SM90)"
	.elftype	@"ET_EXEC"


//--------------------- .nv.info                  --------------------------
	.section	.nv.info,"",@"SHT_CUDA_INFO"
	.align	4


	//----- nvinfo : EIATTR_REGCOUNT
	.align		4
        /*0000*/ 	.byte	0x04, 0x2f
        /*0002*/ 	.short	(.L_2 - .L_1)
	.align		4
.L_1:
        /*0004*/ 	.word	index@(triton_per_fused__log_softmax_div_mul_neg_sum_1)
        /*0008*/ 	.word	0x00000020


	//----- nvinfo : EIATTR_MIN_STACK_SIZE
	.align		4
.L_2:
        /*000c*/ 	.byte	0x04, 0x12
        /*000e*/ 	.short	(.L_4 - .L_3)
	.align		4
.L_3:
        /*0010*/ 	.word	index@(triton_per_fused__log_softmax_div_mul_neg_sum_1)
        /*0014*/ 	.word	0x00000000


	//----- nvinfo : EIATTR_FRAME_SIZE
	.align		4
.L_4:
        /*0018*/ 	.byte	0x04, 0x11
        /*001a*/ 	.short	(.L_6 - .L_5)
	.align		4
.L_5:
        /*001c*/ 	.word	index@(triton_per_fused__log_softmax_div_mul_neg_sum_1)
        /*0020*/ 	.word	0x00000000


	//----- nvinfo : EIATTR_MIN_STACK_SIZE
	.align		4
.L_6:
        /*0024*/ 	.byte	0x04, 0x12
        /*0026*/ 	.short	(.L_8 - .L_7)
	.align		4
.L_7:
        /*0028*/ 	.word	index@(triton_per_fused__log_softmax_div_mul_neg_sum_1)
        /*002c*/ 	.word	0x00000000
.L_8:


//--------------------- .nv.info.triton_per_fused__log_softmax_div_mul_neg_sum_1 --------------------------
	.section	.nv.info.triton_per_fused__log_softmax_div_mul_neg_sum_1,"",@"SHT_CUDA_INFO"
	.sectionflags	@""
	.align	4


	//----- nvinfo : EIATTR_CUDA_API_VERSION
	.align		4
        /*0000*/ 	.byte	0x04, 0x37
        /*0002*/ 	.short	(.L_10 - .L_9)
.L_9:
        /*0004*/ 	.word	0x0000007c


	//----- nvinfo : EIATTR_KPARAM_INFO
	.align		4
.L_10:
        /*0008*/ 	.byte	0x04, 0x17
        /*000a*/ 	.short	(.L_12 - .L_11)
.L_11:
        /*000c*/ 	.word	0x00000000
        /*0010*/ 	.short	0x0003
        /*0012*/ 	.short	0x0018
        /*0014*/ 	.byte	0x00, 0xf0, 0x11, 0x00


	//----- nvinfo : EIATTR_KPARAM_INFO
	.align		4
.L_12:
        /*0018*/ 	.byte	0x04, 0x17
        /*001a*/ 	.short	(.L_14 - .L_13)
.L_13:
        /*001c*/ 	.word	0x00000000
        /*0020*/ 	.short	0x0002
        /*0022*/ 	.short	0x0010
        /*0024*/ 	.byte	0x00, 0xf4, 0x21, 0x00


	//----- nvinfo : EIATTR_KPARAM_INFO
	.align		4
.L_14:
        /*0028*/ 	.byte	0x04, 0x17
        /*002a*/ 	.short	(.L_16 - .L_15)
.L_15:
        /*002c*/ 	.word	0x00000000
        /*0030*/ 	.short	0x0001
        /*0032*/ 	.short	0x0008
        /*0034*/ 	.byte	0x00, 0xf4, 0x21, 0x00


	//----- nvinfo : EIATTR_KPARAM_INFO
	.align		4
.L_16:
        /*0038*/ 	.byte	0x04, 0x17
        /*003a*/ 	.short	(.L_18 - .L_17)
.L_17:
        /*003c*/ 	.word	0x00000000
        /*0040*/ 	.short	0x0000
        /*0042*/ 	.short	0x0000
        /*0044*/ 	.byte	0x00, 0xf4, 0x21, 0x00


	//----- nvinfo : EIATTR_SPARSE_MMA_MASK
	.align		4
.L_18:
        /*0048*/ 	.byte	0x03, 0x50
        /*004a*/ 	.short	0x0000


	//----- nvinfo : EIATTR_MAXREG_COUNT
	.align		4
        /*004c*/ 	.byte	0x03, 0x1b
        /*004e*/ 	.short	0x00ff


	//----- nvinfo : EIATTR_COOP_GROUP_MASK_REGIDS
	.align		4
        /*0050*/ 	.byte	0x04, 0x29
        /*0052*/ 	.short	(.L_20 - .L_19)


	//   ....[0]....
.L_19:
        /*0054*/ 	.word	0xffffffff


	//   ....[1]....
        /*0058*/ 	.word	0xffffffff


	//   ....[2]....
        /*005c*/ 	.word	0xffffffff


	//   ....[3]....
        /*0060*/ 	.word	0xffffffff


	//   ....[4]....
        /*0064*/ 	.word	0xffffffff


	//   ....[5]....
        /*0068*/ 	.word	0xffffffff


	//----- nvinfo : EIATTR_COOP_GROUP_INSTR_OFFSETS
	.align		4
.L_20:
        /*006c*/ 	.byte	0x04, 0x28
        /*006e*/ 	.short	(.L_22 - .L_21)


	//   ....[0]....
.L_21:
        /*0070*/ 	.word	0x00000da0


	//   ....[1]....
        /*0074*/ 	.word	0x00000dc0


	//   ....[2]....
        /*0078*/ 	.word	0x00000de0


	//   ....[3]....
        /*007c*/ 	.word	0x00000e00


	//   ....[4]....
        /*0080*/ 	.word	0x00000e40


	//   ....[5]....
        /*0084*/ 	.word	0x00000f10


	//----- nvinfo : EIATTR_EXIT_INSTR_OFFSETS
	.align		4
.L_22:
        /*0088*/ 	.byte	0x04, 0x1c
        /*008a*/ 	.short	(.L_24 - .L_23)


	//   ....[0]....
.L_23:
        /*008c*/ 	.word	0x00000f80


	//   ....[1]....
        /*0090*/ 	.word	0x00000fe0


	//----- nvinfo : EIATTR_REQNTID
	.align		4
.L_24:
        /*0094*/ 	.byte	0x04, 0x10
        /*0096*/ 	.short	(.L_26 - .L_25)
.L_25:
        /*0098*/ 	.word	0x00000040
        /*009c*/ 	.word	0x00000001
        /*00a0*/ 	.word	0x00000001


	//----- nvinfo : EIATTR_CBANK_PARAM_SIZE
	.align		4
.L_26:
        /*00a4*/ 	.byte	0x03, 0x19
        /*00a6*/ 	.short	0x001c


	//----- nvinfo : EIATTR_PARAM_CBANK
	.align		4
        /*00a8*/ 	.byte	0x04, 0x0a
        /*00aa*/ 	.short	(.L_28 - .L_27)
	.align		4
.L_27:
        /*00ac*/ 	.word	index@(.nv.constant0.triton_per_fused__log_softmax_div_mul_neg_sum_1)
        /*00b0*/ 	.short	0x0210
        /*00b2*/ 	.short	0x001c


	//----- nvinfo : EIATTR_SW_WAR
	.align		4
.L_28:
        /*00b4*/ 	.byte	0x04, 0x36
        /*00b6*/ 	.short	(.L_30 - .L_29)
.L_29:
        /*00b8*/ 	.word	0x00000008
.L_30:


//--------------------- .nv.callgraph             --------------------------
	.section	.nv.callgraph,"",@"SHT_CUDA_CALLGRAPH"
	.align	4
	.sectionentsize	8
	.align		4
        /*0000*/ 	.word	0x00000000
	.align		4
        /*0004*/ 	.word	0xffffffff
	.align		4
        /*0008*/ 	.word	0x00000000
	.align		4
        /*000c*/ 	.word	0xfffffffe
	.align		4
        /*0010*/ 	.word	0x00000000
	.align		4
        /*0014*/ 	.word	0xfffffffd
	.align		4
        /*0018*/ 	.word	0x00000000
	.align		4
        /*001c*/ 	.word	0xfffffffc


//--------------------- .nv.constant4             --------------------------
	.section	.nv.constant4,"a",@progbits
	.align	8
	.align		8
.nv.constant4:
        /*0000*/ 	.dword	_$_str


//--------------------- .text.triton_per_fused__log_softmax_div_mul_neg_sum_1 --------------------------
	.section	.text.triton_per_fused__log_softmax_div_mul_neg_sum_1,"ax",@progbits
	.sectionflags	@"SHF_BARRIERS=1"
	.align	128
        .global         triton_per_fused__log_softmax_div_mul_neg_sum_1
        .type           triton_per_fused__log_softmax_div_mul_neg_sum_1,@function
        .size           triton_per_fused__log_softmax_div_mul_neg_sum_1,(.L_x_1 - triton_per_fused__log_softmax_div_mul_neg_sum_1)
        .other          triton_per_fused__log_softmax_div_mul_neg_sum_1,@"STO_CUDA_ENTRY STV_DEFAULT"
triton_per_fused__log_softmax_div_mul_neg_sum_1:
.text.triton_per_fused__log_softmax_div_mul_neg_sum_1:
[----:B------:R-:W0:Y:S01]  /*0000*/  LDC R1, c[0x0][0x28] ;  /* 0x00000a00ff017b82 */ /* 0x000e220000000800 */
[----:B------:R-:W1:Y:S07]  /*0010*/  S2R R0, SR_TID.X ;  /* 0x0000000000007919 */ /* 0x000e6e0000002100 */
[----:B------:R-:W2:Y:S01]  /*0020*/  LDC.64 R20, c[0x0][0x218] ;  /* 0x00008600ff147b82 */ /* 0x000ea20000000a00 */
[----:B------:R-:W-:-:S07]  /*0030*/  ULDC.64 UR6, c[0x0][0x208] ;  /* 0x0000820000067ab9 */ /* 0x000fce0000000a00 */
[----:B------:R-:W3:Y:S01]  /*0040*/  LDC.64 R24, c[0x0][0x220] ;  /* 0x00008800ff187b82 */ /* 0x000ee20000000a00 */
[----:B-1----:R-:W-:-:S04]  /*0050*/  SHF.L.U32 R2, R0, 0x2, RZ ;  /* 0x0000000200027819 */ /* 0x002fc800000006ff */
[----:B------:R-:W-:-:S05]  /*0060*/  LOP3.LUT R23, R2, 0xcc, RZ, 0xc0, !PT ;  /* 0x000000cc02177812 */ /* 0x000fca00078ec0ff */
[----:B--2---:R-:W-:-:S05]  /*0070*/  IMAD.WIDE.U32 R22, R23, 0x4, R20 ;  /* 0x0000000417167825 */ /* 0x004fca00078e0014 */
[----:B------:R-:W2:Y:S04]  /*0080*/  LDG.E.EL.128 R8, desc[UR6][R22.64+0x40] ;  /* 0x0000400616087981 */ /* 0x000ea8000c2e1d00 */
[----:B------:R-:W4:Y:S04]  /*0090*/  LDG.E.EL.128 R4, desc[UR6][R22.64] ;  /* 0x0000000616047981 */ /* 0x000f28000c2e1d00 */
[----:B------:R-:W5:Y:S04]  /*00a0*/  LDG.E.EL.128 R16, desc[UR6][R22.64+0xc0] ;  /* 0x0000c00616107981 */ /* 0x000f68000c2e1d00 */
[----:B------:R-:W5:Y:S01]  /*00b0*/  LDG.E.EL.128 R12, desc[UR6][R22.64+0x80] ;  /* 0x00008006160c7981 */ /* 0x000f62000c2e1d00 */
[----:B------:R-:W-:-:S05]  /*00c0*/  LOP3.LUT R29, R2, 0xfc, RZ, 0xc0, !PT ;  /* 0x000000fc021d7812 */ /* 0x000fca00078ec0ff */
[----:B------:R-:W-:-:S04]  /*00d0*/  IMAD.WIDE.U32 R20, R29, 0x4, R20 ;  /* 0x000000041d147825 */ /* 0x000fc800078e0014 */
[----:B---3--:R-:W-:Y:S02]  /*00e0*/  IMAD.WIDE.U32 R24, R29, 0x4, R24 ;  /* 0x000000041d187825 */ /* 0x008fe400078e0018 */
[----:B------:R-:W3:Y:S02]  /*00f0*/  LDG.E.128 R20, desc[UR6][R20.64] ;  /* 0x0000000614147981 */ /* 0x000ee4000c1e1d00 */
[----:B--2---:R-:W-:Y:S01]  /*0100*/  FMUL R8, R8, 1.4426950216293334961 ;  /* 0x3fb8aa3b08087820 */ /* 0x004fe20000400000 */
[----:B----4-:R-:W-:-:S04]  /*0110*/  FMUL R28, R4, 1.4426950216293334961 ;  /* 0x3fb8aa3b041c7820 */ /* 0x010fc80000400000 */
[----:B------:R-:W-:Y:S02]  /*0120*/  FSETP.GEU.AND P1, PT, R8, -126, PT ;  /* 0xc2fc00000800780b */ /* 0x000fe40003f2e000 */
[----:B------:R-:W-:-:S11]  /*0130*/  FSETP.GEU.AND P0, PT, R28, -126, PT ;  /* 0xc2fc00001c00780b */ /* 0x000fd60003f0e000 */
[----:B------:R-:W-:Y:S02]  /*0140*/  @!P1 FMUL R8, R8, 0.5 ;  /* 0x3f00000008089820 */ /* 0x000fe40000400000 */
[----:B------:R-:W-:Y:S02]  /*0150*/  @!P0 FMUL R28, R28, 0.5 ;  /* 0x3f0000001c1c8820 */ /* 0x000fe40000400000 */
[----:B------:R-:W1:Y:S08]  /*0160*/  MUFU.EX2 R27, R8 ;  /* 0x00000008001b7308 */ /* 0x000e700000000800 */
[----:B------:R-:W2:Y:S01]  /*0170*/  MUFU.EX2 R4, R28 ;  /* 0x0000001c00047308 */ /* 0x000ea20000000800 */
[----:B-1----:R-:W-:Y:S01]  /*0180*/  @!P1 FMUL R27, R27, R27 ;  /* 0x0000001b1b1b9220 */ /* 0x002fe20000400000 */
[----:B--2---:R-:W-:-:S04]  /*0190*/  @!P0 FMUL R4, R4, R4 ;  /* 0x0000000404048220 */ /* 0x004fc80000400000 */
[----:B------:R-:W-:Y:S02]  /*01a0*/  FADD R4, R4, R27 ;  /* 0x0000001b04047221 */ /* 0x000fe40000000000 */
[----:B------:R-:W2:Y:S01]  /*01b0*/  LDG.E.128 R24, desc[UR6][R24.64] ;  /* 0x0000000618187981 */ /* 0x000ea2000c1e1d00 */
[----:B------:R-:W-:Y:S01]  /*01c0*/  FMUL R5, R5, 1.4426950216293334961 ;  /* 0x3fb8aa3b05057820 */ /* 0x000fe20000400000 */
[----:B------:R-:W-:-:S04]  /*01d0*/  FMUL R28, R9, 1.4426950216293334961 ;  /* 0x3fb8aa3b091c7820 */ /* 0x000fc80000400000 */
[----:B------:R-:W-:Y:S02]  /*01e0*/  FSETP.GEU.AND P0, PT, R5, -126, PT ;  /* 0xc2fc00000500780b */ /* 0x000fe40003f0e000 */
[----:B------:R-:W-:-:S11]  /*01f0*/  FSETP.GEU.AND P1, PT, R28, -126, PT ;  /* 0xc2fc00001c00780b */ /* 0x000fd60003f2e000 */
[----:B------:R-:W-:Y:S02]  /*0200*/  @!P0 FMUL R5, R5, 0.5 ;  /* 0x3f00000005058820 */ /* 0x000fe40000400000 */
[----:B------:R-:W-:Y:S02]  /*0210*/  @!P1 FMUL R28, R28, 0.5 ;  /* 0x3f0000001c1c9820 */ /* 0x000fe40000400000 */
[----:B------:R-:W1:Y:S08]  /*0220*/  MUFU.EX2 R8, R5 ;  /* 0x0000000500087308 */ /* 0x000e700000000800 */
[----:B------:R-:W4:Y:S01]  /*0230*/  MUFU.EX2 R29, R28 ;  /* 0x0000001c001d7308 */ /* 0x000f220000000800 */
[----:B------:R-:W-:Y:S01]  /*0240*/  FMUL R9, R6, 1.4426950216293334961 ;  /* 0x3fb8aa3b06097820 */ /* 0x000fe20000400000 */
[----:B-1----:R-:W-:Y:S01]  /*0250*/  @!P0 FMUL R8, R8, R8 ;  /* 0x0000000808088220 */ /* 0x002fe20000400000 */
[----:B-----5:R-:W-:Y:S01]  /*0260*/  FMUL R12, R12, 1.4426950216293334961 ;  /* 0x3fb8aa3b0c0c7820 */ /* 0x020fe20000400000 */
[----:B----4-:R-:W-:-:S04]  /*0270*/  @!P1 FMUL R29, R29, R29 ;  /* 0x0000001d1d1d9220 */ /* 0x010fc80000400000 */
[----:B------:R-:W-:Y:S01]  /*0280*/  FADD R6, R8, R29 ;  /* 0x0000001d08067221 */ /* 0x000fe20000000000 */
[----:B------:R-:W-:Y:S01]  /*0290*/  FMUL R8, R16, 1.4426950216293334961 ;  /* 0x3fb8aa3b10087820 */ /* 0x000fe20000400000 */
[----:B------:R-:W-:Y:S01]  /*02a0*/  FMUL R16, R13, 1.4426950216293334961 ;  /* 0x3fb8aa3b0d107820 */ /* 0x000fe20000400000 */
[----:B------:R-:W-:Y:S01]  /*02b0*/  FSETP.GEU.AND P6, PT, R9, -126, PT ;  /* 0xc2fc00000900780b */ /* 0x000fe20003fce000 */
[----:B------:R-:W-:Y:S01]  /*02c0*/  FMUL R17, R17, 1.4426950216293334961 ;  /* 0x3fb8aa3b11117820 */ /* 0x000fe20000400000 */
[----:B------:R-:W-:Y:S02]  /*02d0*/  FSETP.GEU.AND P1, PT, R12, -126, PT ;  /* 0xc2fc00000c00780b */ /* 0x000fe40003f2e000 */
[----:B------:R-:W-:Y:S02]  /*02e0*/  FSETP.GEU.AND P0, PT, R16, -126, PT ;  /* 0xc2fc00001000780b */ /* 0x000fe40003f0e000 */
[----:B------:R-:W-:Y:S02]  /*02f0*/  FSETP.GEU.AND P3, PT, R8, -126, PT ;  /* 0xc2fc00000800780b */ /* 0x000fe40003f6e000 */
[----:B------:R-:W-:-:S05]  /*0300*/  FSETP.GEU.AND P2, PT, R17, -126, PT ;  /* 0xc2fc00001100780b */ /* 0x000fca0003f4e000 */
[----:B------:R-:W-:Y:S02]  /*0310*/  @!P6 FMUL R9, R9, 0.5 ;  /* 0x3f0000000909e820 */ /* 0x000fe40000400000 */
[----:B------:R-:W-:Y:S02]  /*0320*/  @!P1 FMUL R12, R12, 0.5 ;  /* 0x3f0000000c0c9820 */ /* 0x000fe40000400000 */
[----:B------:R-:W-:Y:S01]  /*0330*/  @!P0 FMUL R16, R16, 0.5 ;  /* 0x3f00000010108820 */ /* 0x000fe20000400000 */
[----:B------:R-:W-:Y:S01]  /*0340*/  MUFU.EX2 R5, R9 ;  /* 0x0000000900057308 */ /* 0x000fe20000000800 */
[----:B------:R-:W-:Y:S02]  /*0350*/  @!P3 FMUL R8, R8, 0.5 ;  /* 0x3f0000000808b820 */ /* 0x000fe40000400000 */
[----:B------:R-:W-:Y:S01]  /*0360*/  @!P2 FMUL R17, R17, 0.5 ;  /* 0x3f0000001111a820 */ /* 0x000fe20000400000 */
[----:B------:R-:W-:-:S04]  /*0370*/  FMUL R10, R10, 1.4426950216293334961 ;  /* 0x3fb8aa3b0a0a7820 */ /* 0x000fc80000400000 */
[----:B------:R-:W1:Y:S08]  /*0380*/  MUFU.EX2 R13, R12 ;  /* 0x0000000c000d7308 */ /* 0x000e700000000800 */
[----:B------:R-:W4:Y:S01]  /*0390*/  MUFU.EX2 R9, R16 ;  /* 0x0000001000097308 */ /* 0x000f220000000800 */
[----:B------:R-:W-:-:S07]  /*03a0*/  FSETP.GEU.AND P5, PT, R10, -126, PT ;  /* 0xc2fc00000a00780b */ /* 0x000fce0003fae000 */
[----:B------:R-:W5:Y:S01]  /*03b0*/  MUFU.EX2 R8, R8 ;  /* 0x0000000800087308 */ /* 0x000f620000000800 */
[----:B------:R-:W-:-:S07]  /*03c0*/  FMUL R14, R14, 1.4426950216293334961 ;  /* 0x3fb8aa3b0e0e7820 */ /* 0x000fce0000400000 */
[----:B------:R-:W3:Y:S01]  /*03d0*/  MUFU.EX2 R12, R17 ;  /* 0x00000011000c7308 */ /* 0x000ee20000000800 */
[----:B-1----:R-:W-:Y:S01]  /*03e0*/  @!P1 FMUL R13, R13, R13 ;  /* 0x0000000d0d0d9220 */ /* 0x002fe20000400000 */
[----:B----4-:R-:W-:Y:S01]  /*03f0*/  @!P0 FMUL R9, R9, R9 ;  /* 0x0000000909098220 */ /* 0x010fe20000400000 */
[----:B------:R-:W-:Y:S01]  /*0400*/  FSETP.GEU.AND P1, PT, R14, -126, PT ;  /* 0xc2fc00000e00780b */ /* 0x000fe20003f2e000 */
[----:B------:R-:W-:Y:S01]  /*0410*/  FMUL R18, R18, 1.4426950216293334961 ;  /* 0x3fb8aa3b12127820 */ /* 0x000fe20000400000 */
[----:B------:R-:W-:Y:S01]  /*0420*/  FADD R13, R4, R13 ;  /* 0x0000000d040d7221 */ /* 0x000fe20000000000 */
[----:B------:R-:W-:Y:S01]  /*0430*/  FADD R9, R6, R9 ;  /* 0x0000000906097221 */ /* 0x000fe20000000000 */
[----:B-----5:R-:W-:Y:S01]  /*0440*/  @!P3 FMUL R8, R8, R8 ;  /* 0x000000080808b220 */ /* 0x020fe20000400000 */
[----:B------:R-:W-:Y:S01]  /*0450*/  @!P5 FMUL R10, R10, 0.5 ;  /* 0x3f0000000a0ad820 */ /* 0x000fe20000400000 */
[----:B------:R-:W-:Y:S02]  /*0460*/  FSETP.GEU.AND P4, PT, R18, -126, PT ;  /* 0xc2fc00001200780b */ /* 0x000fe40003f8e000 */
[----:B------:R-:W-:Y:S01]  /*0470*/  FADD R4, R13, R8 ;  /* 0x000000080d047221 */ /* 0x000fe20000000000 */
[----:B0--3--:R-:W-:Y:S01]  /*0480*/  @!P2 FMUL R12, R12, R12 ;  /* 0x0000000c0c0ca220 */ /* 0x009fe20000400000 */
[----:B------:R-:W-:-:S03]  /*0490*/  FMUL R13, R7, 1.4426950216293334961 ;  /* 0x3fb8aa3b070d7820 */ /* 0x000fc60000400000 */
[----:B------:R-:W-:Y:S01]  /*04a0*/  FADD R6, R9, R12 ;  /* 0x0000000c09067221 */ /* 0x000fe20000000000 */
[----:B------:R-:W-:Y:S01]  /*04b0*/  FMUL R11, R11, 1.4426950216293334961 ;  /* 0x3fb8aa3b0b0b7820 */ /* 0x000fe20000400000 */
[----:B------:R-:W-:Y:S01]  /*04c0*/  @!P6 FMUL R5, R5, R5 ;  /* 0x000000050505e220 */ /* 0x000fe20000400000 */
[----:B------:R-:W0:Y:S01]  /*04d0*/  MUFU.EX2 R10, R10 ;  /* 0x0000000a000a7308 */ /* 0x000e220000000800 */
[----:B------:R-:W-:Y:S01]  /*04e0*/  @!P1 FMUL R14, R14, 0.5 ;  /* 0x3f0000000e0e9820 */ /* 0x000fe20000400000 */
[----:B------:R-:W-:Y:S02]  /*04f0*/  FSETP.GEU.AND P6, PT, R6, 1.175494350822287508e-38, PT ;  /* 0x008000000600780b */ /* 0x000fe40003fce000 */
[----:B------:R-:W-:Y:S02]  /*0500*/  FSETP.GEU.AND P2, PT, R13, -126, PT ;  /* 0xc2fc00000d00780b */ /* 0x000fe40003f4e000 */
[----:B------:R-:W-:Y:S02]  /*0510*/  FSETP.GEU.AND P3, PT, R11, -126, PT ;  /* 0xc2fc00000b00780b */ /* 0x000fe40003f6e000 */
[----:B------:R-:W1:Y:S01]  /*0520*/  MUFU.EX2 R7, R14 ;  /* 0x0000000e00077308 */ /* 0x000e620000000800 */
[----:B------:R-:W-:Y:S01]  /*0530*/  @!P4 FMUL R18, R18, 0.5 ;  /* 0x3f0000001212c820 */ /* 0x000fe20000400000 */
[----:B------:R-:W-:-:S05]  /*0540*/  FMUL R15, R15, 1.4426950216293334961 ;  /* 0x3fb8aa3b0f0f7820 */ /* 0x000fca0000400000 */
[----:B------:R-:W-:Y:S01]  /*0550*/  @!P6 FMUL R6, R6, 8388608 ;  /* 0x4b0000000606e820 */ /* 0x000fe20000400000 */
[----:B------:R-:W3:Y:S01]  /*0560*/  MUFU.EX2 R8, R18 ;  /* 0x0000001200087308 */ /* 0x000ee20000000800 */
[----:B------:R-:W-:Y:S01]  /*0570*/  @!P2 FMUL R13, R13, 0.5 ;  /* 0x3f0000000d0da820 */ /* 0x000fe20000400000 */
[----:B0-----:R-:W-:Y:S01]  /*0580*/  @!P5 FMUL R10, R10, R10 ;  /* 0x0000000a0a0ad220 */ /* 0x001fe20000400000 */
[----:B------:R-:W-:Y:S01]  /*0590*/  FSETP.GEU.AND P5, PT, R15, -126, PT ;  /* 0xc2fc00000f00780b */ /* 0x000fe20003fae000 */
[----:B------:R-:W-:Y:S01]  /*05a0*/  @!P3 FMUL R11, R11, 0.5 ;  /* 0x3f0000000b0bb820 */ /* 0x000fe20000400000 */
[----:B------:R-:W-:Y:S01]  /*05b0*/  IADD3 R9, R6, -0x3f2aaaab, RZ ;  /* 0xc0d5555506097810 */ /* 0x000fe20007ffe0ff */
[----:B------:R-:W-:Y:S01]  /*05c0*/  FMUL R19, R19, 1.4426950216293334961 ;  /* 0x3fb8aa3b13137820 */ /* 0x000fe20000400000 */
[----:B------:R-:W-:Y:S01]  /*05d0*/  FADD R10, R5, R10 ;  /* 0x0000000a050a7221 */ /* 0x000fe20000000000 */
[----:B------:R-:W0:Y:S01]  /*05e0*/  MUFU.EX2 R13, R13 ;  /* 0x0000000d000d7308 */ /* 0x000e220000000800 */
[----:B-1----:R-:W-:Y:S01]  /*05f0*/  @!P1 FMUL R7, R7, R7 ;  /* 0x0000000707079220 */ /* 0x002fe20000400000 */
[----:B------:R-:W-:-:S02]  /*0600*/  LOP3.LUT R9, R9, 0xff800000, RZ, 0xc0, !PT ;  /* 0xff80000009097812 */ /* 0x000fc400078ec0ff */
[----:B------:R-:W-:Y:S01]  /*0610*/  FSETP.GEU.AND P1, PT, R19, -126, PT ;  /* 0xc2fc00001300780b */ /* 0x000fe20003f2e000 */
[----:B------:R-:W-:-:S03]  /*0620*/  FADD R17, R10, R7 ;  /* 0x000000070a117221 */ /* 0x000fc60000000000 */
[----:B------:R1:W4:Y:S01]  /*0630*/  MUFU.EX2 R14, R11 ;  /* 0x0000000b000e7308 */ /* 0x0003220000000800 */
[----:B------:R-:W-:Y:S01]  /*0640*/  HFMA2.MMA R7, -RZ, RZ, 1.5048828125, 33.21875 ;  /* 0x3e055027ff077435 */ /* 0x000fe200000001ff */
[----:B------:R-:W-:Y:S01]  /*0650*/  IADD3 R12, R6, -R9, RZ ;  /* 0x80000009060c7210 */ /* 0x000fe20007ffe0ff */
[----:B---3--:R-:W-:Y:S01]  /*0660*/  @!P4 FMUL R8, R8, R8 ;  /* 0x000000080808c220 */ /* 0x008fe20000400000 */
[----:B------:R-:W-:Y:S01]  /*0670*/  FSETP.GEU.AND P0, PT, R4, 1.175494350822287508e-38, PT ;  /* 0x008000000400780b */ /* 0x000fe20003f0e000 */
[----:B------:R-:W-:Y:S02]  /*0680*/  @!P5 FMUL R15, R15, 0.5 ;  /* 0x3f0000000f0fd820 */ /* 0x000fe40000400000 */
[----:B------:R-:W-:Y:S01]  /*0690*/  FADD R12, R12, -1 ;  /* 0xbf8000000c0c7421 */ /* 0x000fe20000000000 */
[----:B------:R-:W-:Y:S01]  /*06a0*/  FADD R8, R17, R8 ;  /* 0x0000000811087221 */ /* 0x000fe20000000000 */
[----:B0-----:R-:W-:Y:S02]  /*06b0*/  @!P2 FMUL R13, R13, R13 ;  /* 0x0000000d0d0da220 */ /* 0x001fe40000400000 */
[----:B------:R-:W0:Y:S01]  /*06c0*/  MUFU.EX2 R15, R15 ;  /* 0x0000000f000f7308 */ /* 0x000e220000000800 */
[----:B-1----:R-:W-:Y:S01]  /*06d0*/  FFMA.FTZ R11, R12, -R7, 0.14084610342979431152 ;  /* 0x3e1039f60c0b7423 */ /* 0x002fe20000010807 */
[----:B------:R-:W-:Y:S01]  /*06e0*/  FSETP.GEU.AND P2, PT, R8, 1.175494350822287508e-38, PT ;  /* 0x008000000800780b */ /* 0x000fe20003f4e000 */
[----:B------:R-:W-:Y:S01]  /*06f0*/  @!P1 FMUL R19, R19, 0.5 ;  /* 0x3f00000013139820 */ /* 0x000fe20000400000 */
[----:B----4-:R-:W-:Y:S01]  /*0700*/  @!P3 FMUL R14, R14, R14 ;  /* 0x0000000e0e0eb220 */ /* 0x010fe20000400000 */
[----:B------:R-:W-:Y:S01]  /*0710*/  FFMA.FTZ R11, R12, R11, -0.12148627638816833496 ;  /* 0xbdf8cdcc0c0b7423 */ /* 0x000fe2000001000b */
[----:B------:R-:W-:-:S02]  /*0720*/  @!P0 FMUL R4, R4, 8388608 ;  /* 0x4b00000004048820 */ /* 0x000fc40000400000 */
[----:B------:R-:W-:Y:S02]  /*0730*/  FADD R14, R13, R14 ;  /* 0x0000000e0d0e7221 */ /* 0x000fe40000000000 */
[----:B------:R-:W1:Y:S01]  /*0740*/  MUFU.EX2 R13, R19 ;  /* 0x00000013000d7308 */ /* 0x000e620000000800 */
[----:B------:R-:W-:Y:S01]  /*0750*/  FFMA.FTZ R11, R12, R11, 0.13980610668659210205 ;  /* 0x3e0f29550c0b7423 */ /* 0x000fe2000001000b */
[----:B------:R-:W-:-:S03]  /*0760*/  IADD3 R5, R4, -0x3f2aaaab, RZ ;  /* 0xc0d5555504057810 */ /* 0x000fc60007ffe0ff */
[----:B------:R-:W-:Y:S01]  /*0770*/  FFMA.FTZ R11, R12, R11, -0.16684235632419586182 ;  /* 0xbe2ad8b90c0b7423 */ /* 0x000fe2000001000b */
[----:B------:R-:W-:Y:S01]  /*0780*/  LOP3.LUT R5, R5, 0xff800000, RZ, 0xc0, !PT ;  /* 0xff80000005057812 */ /* 0x000fe200078ec0ff */
[----:B0-----:R-:W-:Y:S01]  /*0790*/  @!P5 FMUL R15, R15, R15 ;  /* 0x0000000f0f0fd220 */ /* 0x001fe20000400000 */
[----:B------:R-:W-:Y:S01]  /*07a0*/  @!P2 FMUL R8, R8, 8388608 ;  /* 0x4b0000000808a820 */ /* 0x000fe20000400000 */
[----:B------:R-:W-:Y:S01]  /*07b0*/  FFMA.FTZ R11, R12, R11, 0.20012299716472625732 ;  /* 0x3e4ced0b0c0b7423 */ /* 0x000fe2000001000b */
[----:B------:R-:W-:Y:S01]  /*07c0*/  IADD3 R10, R4, -R5, RZ ;  /* 0x80000005040a7210 */ /* 0x000fe20007ffe0ff */
[----:B------:R-:W-:Y:S02]  /*07d0*/  FADD R14, R14, R15 ;  /* 0x0000000f0e0e7221 */ /* 0x000fe40000000000 */
[----:B------:R-:W-:Y:S01]  /*07e0*/  IADD3 R16, R8, -0x3f2aaaab, RZ ;  /* 0xc0d5555508107810 */ /* 0x000fe20007ffe0ff */
[----:B------:R-:W-:Y:S01]  /*07f0*/  FFMA.FTZ R15, R12, R11, -0.24999669194221496582 ;  /* 0xbe7fff220c0f7423 */ /* 0x000fe2000001000b */
[----:B-1----:R-:W-:Y:S01]  /*0800*/  @!P1 FMUL R13, R13, R13 ;  /* 0x0000000d0d0d9220 */ /* 0x002fe20000400000 */
[----:B------:R-:W-:Y:S01]  /*0810*/  FADD R10, R10, -1 ;  /* 0xbf8000000a0a7421 */ /* 0x000fe20000000000 */
[----:B------:R-:W-:Y:S01]  /*0820*/  LOP3.LUT R11, R16, 0xff800000, RZ, 0xc0, !PT ;  /* 0xff800000100b7812 */ /* 0x000fe200078ec0ff */
[----:B------:R-:W-:Y:S01]  /*0830*/  FFMA.FTZ R15, R12, R15, 0.33333182334899902344 ;  /* 0x3eaaaa780c0f7423 */ /* 0x000fe2000001000f */
[----:B------:R-:W-:Y:S01]  /*0840*/  FADD R13, R14, R13 ;  /* 0x0000000d0e0d7221 */ /* 0x000fe20000000000 */
[----:B------:R-:W-:Y:S01]  /*0850*/  FFMA.FTZ R17, R10, -R7, 0.14084610342979431152 ;  /* 0x3e1039f60a117423 */ /* 0x000fe20000010807 */
[----:B------:R-:W-:Y:S01]  /*0860*/  IADD3 R18, R8, -R11, RZ ;  /* 0x8000000b08127210 */ /* 0x000fe20007ffe0ff */
[----:B------:R-:W-:-:S02]  /*0870*/  FFMA.FTZ R15, R12, R15, -0.5 ;  /* 0xbf0000000c0f7423 */ /* 0x000fc4000001000f */
[----:B------:R-:W-:Y:S01]  /*0880*/  FSETP.GEU.AND P3, PT, R13, 1.175494350822287508e-38, PT ;  /* 0x008000000d00780b */ /* 0x000fe20003f6e000 */
[----:B------:R-:W-:Y:S01]  /*0890*/  FFMA.FTZ R17, R10, R17, -0.12148627638816833496 ;  /* 0xbdf8cdcc0a117423 */ /* 0x000fe20000010011 */
[----:B------:R-:W-:Y:S01]  /*08a0*/  FMUL R15, R12, R15 ;  /* 0x0000000f0c0f7220 */ /* 0x000fe20000400000 */
[----:B------:R-:W-:Y:S02]  /*08b0*/  FADD R18, R18, -1 ;  /* 0xbf80000012127421 */ /* 0x000fe40000000000 */
[----:B------:R-:W-:Y:S01]  /*08c0*/  FFMA.FTZ R17, R10, R17, 0.13980610668659210205 ;  /* 0x3e0f29550a117423 */ /* 0x000fe20000010011 */
[----:B------:R-:W-:Y:S01]  /*08d0*/  FFMA.FTZ R12, R12, R15, R12 ;  /* 0x0000000f0c0c7223 */ /* 0x000fe2000001000c */
[----:B------:R-:W-:Y:S02]  /*08e0*/  FFMA.FTZ R15, R18, -R7, 0.14084610342979431152 ;  /* 0x3e1039f6120f7423 */ /* 0x000fe40000010807 */
[----:B------:R-:W-:Y:S02]  /*08f0*/  FFMA.FTZ R17, R10, R17, -0.16684235632419586182 ;  /* 0xbe2ad8b90a117423 */ /* 0x000fe40000010011 */
[----:B------:R-:W-:-:S02]  /*0900*/  FFMA.FTZ R15, R18, R15, -0.12148627638816833496 ;  /* 0xbdf8cdcc120f7423 */ /* 0x000fc4000001000f */
[----:B------:R-:W-:Y:S01]  /*0910*/  @!P3 FMUL R13, R13, 8388608 ;  /* 0x4b0000000d0db820 */ /* 0x000fe20000400000 */
[----:B------:R-:W-:Y:S01]  /*0920*/  FFMA.FTZ R17, R10, R17, 0.20012299716472625732 ;  /* 0x3e4ced0b0a117423 */ /* 0x000fe20000010011 */
[----:B------:R-:W-:-:S03]  /*0930*/  FFMA.FTZ R15, R18, R15, 0.13980610668659210205 ;  /* 0x3e0f2955120f7423 */ /* 0x000fc6000001000f */
[----:B------:R-:W-:Y:S01]  /*0940*/  FFMA.FTZ R17, R10, R17, -0.24999669194221496582 ;  /* 0xbe7fff220a117423 */ /* 0x000fe20000010011 */
[----:B------:R-:W-:Y:S01]  /*0950*/  IADD3 R16, R13, -0x3f2aaaab, RZ ;  /* 0xc0d555550d107810 */ /* 0x000fe20007ffe0ff */
[----:B------:R-:W-:Y:S02]  /*0960*/  FFMA.FTZ R15, R18, R15, -0.16684235632419586182 ;  /* 0xbe2ad8b9120f7423 */ /* 0x000fe4000001000f */
[----:B------:R-:W-:Y:S01]  /*0970*/  FFMA.FTZ R17, R10, R17, 0.33333182334899902344 ;  /* 0x3eaaaa780a117423 */ /* 0x000fe20000010011 */
[----:B------:R-:W-:Y:S01]  /*0980*/  LOP3.LUT R16, R16, 0xff800000, RZ, 0xc0, !PT ;  /* 0xff80000010107812 */ /* 0x000fe200078ec0ff */
[----:B------:R-:W-:Y:S02]  /*0990*/  FFMA.FTZ R15, R18, R15, 0.20012299716472625732 ;  /* 0x3e4ced0b120f7423 */ /* 0x000fe4000001000f */
[----:B------:R-:W-:Y:S01]  /*09a0*/  FFMA.FTZ R17, R10, R17, -0.5 ;  /* 0xbf0000000a117423 */ /* 0x000fe20000010011 */
[----:B------:R-:W-:Y:S01]  /*09b0*/  IADD3 R14, R13, -R16, RZ ;  /* 0x800000100d0e7210 */ /* 0x000fe20007ffe0ff */
[----:B------:R-:W-:-:S02]  /*09c0*/  FFMA.FTZ R15, R18, R15, -0.24999669194221496582 ;  /* 0xbe7fff22120f7423 */ /* 0x000fc4000001000f */
[----:B------:R-:W-:Y:S02]  /*09d0*/  FMUL R17, R10, R17 ;  /* 0x000000110a117220 */ /* 0x000fe40000400000 */
[----:B------:R-:W-:Y:S01]  /*09e0*/  FFMA.FTZ R15, R18, R15, 0.33333182334899902344 ;  /* 0x3eaaaa78120f7423 */ /* 0x000fe2000001000f */
[----:B------:R-:W-:Y:S01]  /*09f0*/  FADD R14, R14, -1 ;  /* 0xbf8000000e0e7421 */ /* 0x000fe20000000000 */
[----:B------:R-:W-:Y:S02]  /*0a00*/  FFMA.FTZ R10, R10, R17, R10 ;  /* 0x000000110a0a7223 */ /* 0x000fe4000001000a */
[----:B------:R-:W-:Y:S01]  /*0a10*/  FFMA.FTZ R15, R18, R15, -0.5 ;  /* 0xbf000000120f7423 */ /* 0x000fe2000001000f */
[----:B------:R-:W-:-:S03]  /*0a20*/  FFMA.FTZ R17, R14, -R7, 0.14084610342979431152 ;  /* 0x3e1039f60e117423 */ /* 0x000fc60000010807 */
[----:B------:R-:W-:Y:S01]  /*0a30*/  FMUL R15, R18, R15 ;  /* 0x0000000f120f7220 */ /* 0x000fe20000400000 */
[----:B------:R-:W-:-:S03]  /*0a40*/  FFMA.FTZ R17, R14, R17, -0.12148627638816833496 ;  /* 0xbdf8cdcc0e117423 */ /* 0x000fc60000010011 */
[----:B------:R-:W-:Y:S01]  /*0a50*/  FFMA.FTZ R7, R18, R15, R18 ;  /* 0x0000000f12077223 */ /* 0x000fe20000010012 */
[C---:B------:R-:W-:Y:S01]  /*0a60*/  FFMA.FTZ R17, R14.reuse, R17, 0.13980610668659210205 ;  /* 0x3e0f29550e117423 */ /* 0x040fe20000010011 */
[----:B------:R-:W-:Y:S02]  /*0a70*/  I2FP.F32.S32 R18, R5 ;  /* 0x0000000500127245 */ /* 0x000fe40000201400 */
[----:B------:R-:W-:Y:S01]  /*0a80*/  FSEL R5, RZ, -23, P0 ;  /* 0xc1b80000ff057808 */ /* 0x000fe20000000000 */
[----:B------:R-:W-:-:S04]  /*0a90*/  FFMA.FTZ R17, R14, R17, -0.16684235632419586182 ;  /* 0xbe2ad8b90e117423 */ /* 0x000fc80000010011 */
[----:B------:R-:W-:Y:S01]  /*0aa0*/  FFMA.FTZ R5, R18, 1.1920928955078125e-07, R5 ;  /* 0x3400000012057823 */ /* 0x000fe20000010005 */
[----:B------:R-:W-:Y:S01]  /*0ab0*/  I2FP.F32.S32 R18, R9 ;  /* 0x0000000900127245 */ /* 0x000fe20000201400 */
[----:B------:R-:W-:Y:S01]  /*0ac0*/  FFMA.FTZ R17, R14, R17, 0.20012299716472625732 ;  /* 0x3e4ced0b0e117423 */ /* 0x000fe20000010011 */
[----:B------:R-:W-:-:S03]  /*0ad0*/  FSEL R9, RZ, -23, P6 ;  /* 0xc1b80000ff097808 */ /* 0x000fc60003000000 */
[----:B------:R-:W-:Y:S02]  /*0ae0*/  FFMA.FTZ R17, R14, R17, -0.24999669194221496582 ;  /* 0xbe7fff220e117423 */ /* 0x000fe40000010011 */
[----:B------:R-:W-:Y:S01]  /*0af0*/  FFMA.FTZ R9, R18, 1.1920928955078125e-07, R9 ;  /* 0x3400000012097823 */ /* 0x000fe20000010009 */
[----:B------:R-:W-:Y:S01]  /*0b00*/  FSEL R18, RZ, -23, P2 ;  /* 0xc1b80000ff127808 */ /* 0x000fe20001000000 */
[----:B------:R-:W-:Y:S01]  /*0b10*/  FFMA.FTZ R17, R14, R17, 0.33333182334899902344 ;  /* 0x3eaaaa780e117423 */ /* 0x000fe20000010011 */
[----:B------:R-:W-:Y:S02]  /*0b20*/  ISETP.GE.U32.AND P2, PT, R6, 0x7f800000, PT ;  /* 0x7f8000000600780c */ /* 0x000fe40003f46070 */
[----:B------:R-:W-:Y:S01]  /*0b30*/  I2FP.F32.S32 R11, R11 ;  /* 0x0000000b000b7245 */ /* 0x000fe20000201400 */
[----:B------:R-:W-:Y:S01]  /*0b40*/  FFMA.FTZ R17, R14, R17, -0.5 ;  /* 0xbf0000000e117423 */ /* 0x000fe20000010011 */
[----:B------:R-:W-:-:S03]  /*0b50*/  ISETP.GE.U32.AND P1, PT, R4, 0x7f800000, PT ;  /* 0x7f8000000400780c */ /* 0x000fc60003f26070 */
[----:B------:R-:W-:Y:S01]  /*0b60*/  FFMA.FTZ R18, R11, 1.1920928955078125e-07, R18 ;  /* 0x340000000b127823 */ /* 0x000fe20000010012 */
[----:B------:R-:W-:Y:S01]  /*0b70*/  FSEL R11, RZ, -23, P3 ;  /* 0xc1b80000ff0b7808 */ /* 0x000fe20001800000 */
[----:B------:R-:W-:Y:S01]  /*0b80*/  FMUL R17, R14, R17 ;  /* 0x000000110e117220 */ /* 0x000fe20000400000 */
[----:B------:R-:W-:Y:S02]  /*0b90*/  ISETP.GE.U32.AND P3, PT, R8, 0x7f800000, PT ;  /* 0x7f8000000800780c */ /* 0x000fe40003f66070 */
[----:B------:R-:W-:Y:S01]  /*0ba0*/  ISETP.GE.U32.AND P0, PT, R13, 0x7f800000, PT ;  /* 0x7f8000000d00780c */ /* 0x000fe20003f06070 */
[----:B------:R-:W-:Y:S01]  /*0bb0*/  FFMA.FTZ R14, R14, R17, R14 ;  /* 0x000000110e0e7223 */ /* 0x000fe2000001000e */
[----:B------:R-:W-:Y:S01]  /*0bc0*/  @P2 MOV R17, 0x7f800000 ;  /* 0x7f80000000112802 */ /* 0x000fe20000000f00 */
[----:B------:R-:W-:Y:S02]  /*0bd0*/  FFMA.FTZ R9, R9, 0.69314718246459960938, R12 ;  /* 0x3f31721809097823 */ /* 0x000fe4000001000c */
[----:B------:R-:W-:-:S02]  /*0be0*/  @P1 MOV R15, 0x7f800000 ;  /* 0x7f800000000f1802 */ /* 0x000fc40000000f00 */
[C---:B------:R-:W-:Y:S01]  /*0bf0*/  @P2 FFMA.FTZ R9, R6.reuse, R17, +INF ;  /* 0x7f80000006092423 */ /* 0x040fe20000010011 */
[----:B------:R-:W-:Y:S01]  /*0c00*/  FSETP.NEU.AND P5, PT, R6, RZ, PT ;  /* 0x000000ff0600720b */ /* 0x000fe20003fad000 */
[----:B------:R-:W-:Y:S01]  /*0c10*/  FFMA.FTZ R5, R5, 0.69314718246459960938, R10 ;  /* 0x3f31721805057823 */ /* 0x000fe2000001000a */
[----:B------:R-:W-:Y:S01]  /*0c20*/  I2FP.F32.S32 R16, R16 ;  /* 0x0000001000107245 */ /* 0x000fe20000201400 */
[C---:B------:R-:W-:Y:S01]  /*0c30*/  @P1 FFMA.FTZ R5, R4.reuse, R15, +INF ;  /* 0x7f80000004051423 */ /* 0x040fe2000001000f */
[----:B------:R-:W-:Y:S02]  /*0c40*/  @P3 MOV R17, 0x7f800000 ;  /* 0x7f80000000113802 */ /* 0x000fe40000000f00 */
[----:B------:R-:W-:Y:S02]  /*0c50*/  FSETP.NEU.AND P4, PT, R4, RZ, PT ;  /* 0x000000ff0400720b */ /* 0x000fe40003f8d000 */
[----:B------:R-:W-:Y:S01]  /*0c60*/  FSEL R4, R9, -INF , P5 ;  /* 0xff80000009047808 */ /* 0x000fe20002800000 */
[----:B------:R-:W-:Y:S01]  /*0c70*/  FFMA.FTZ R11, R16, 1.1920928955078125e-07, R11 ;  /* 0x34000000100b7823 */ /* 0x000fe2000001000b */
[----:B------:R-:W-:Y:S01]  /*0c80*/  FFMA.FTZ R7, R18, 0.69314718246459960938, R7 ;  /* 0x3f31721812077823 */ /* 0x000fe20000010007 */
[----:B------:R-:W-:Y:S01]  /*0c90*/  @P0 MOV R6, 0x7f800000 ;  /* 0x7f80000000060802 */ /* 0x000fe20000000f00 */
[C---:B------:R-:W-:Y:S01]  /*0ca0*/  @P3 FFMA.FTZ R7, R8.reuse, R17, +INF ;  /* 0x7f80000008073423 */ /* 0x040fe20000010011 */
[----:B------:R-:W-:Y:S01]  /*0cb0*/  FSETP.NEU.AND P2, PT, R8, RZ, PT ;  /* 0x000000ff0800720b */ /* 0x000fe20003f4d000 */
[----:B------:R-:W-:Y:S01]  /*0cc0*/  FADD R4, R21, -R4 ;  /* 0x8000000415047221 */ /* 0x000fe20000000000 */
[----:B------:R-:W-:Y:S01]  /*0cd0*/  FSEL R5, R5, -INF , P4 ;  /* 0xff80000005057808 */ /* 0x000fe20002000000 */
[----:B------:R-:W-:Y:S01]  /*0ce0*/  FFMA.FTZ R11, R11, 0.69314718246459960938, R14 ;  /* 0x3f3172180b0b7823 */ /* 0x000fe2000001000e */
[C---:B------:R-:W-:Y:S01]  /*0cf0*/  @P0 FFMA.FTZ R11, R13.reuse, R6, +INF ;  /* 0x7f8000000d0b0423 */ /* 0x040fe20000010006 */
[----:B------:R-:W-:Y:S01]  /*0d00*/  FSETP.NEU.AND P1, PT, R13, RZ, PT ;  /* 0x000000ff0d00720b */ /* 0x000fe20003f2d000 */
[----:B--2---:R-:W-:Y:S01]  /*0d10*/  FMUL R25, R25, R4 ;  /* 0x0000000419197220 */ /* 0x004fe20000400000 */
[----:B------:R-:W-:Y:S01]  /*0d20*/  FSEL R7, R7, -INF , P2 ;  /* 0xff80000007077808 */ /* 0x000fe20001000000 */
[----:B------:R-:W-:Y:S01]  /*0d30*/  FADD R5, R20, -R5 ;  /* 0x8000000514057221 */ /* 0x000fe20000000000 */
[----:B------:R-:W-:-:S03]  /*0d40*/  FSEL R4, R11, -INF , P1 ;  /* 0xff8000000b047808 */ /* 0x000fc60000800000 */
[----:B------:R-:W-:Y:S01]  /*0d50*/  FADD R7, R22, -R7 ;  /* 0x8000000716077221 */ /* 0x000fe20000000000 */
[----:B------:R-:W-:Y:S01]  /*0d60*/  FFMA R5, R24, R5, R25 ;  /* 0x0000000518057223 */ /* 0x000fe20000000019 */
[----:B------:R-:W-:-:S03]  /*0d70*/  FADD R4, R23, -R4 ;  /* 0x8000000417047221 */ /* 0x000fc60000000000 */
[----:B------:R-:W-:-:S04]  /*0d80*/  FFMA R26, R26, R7, R5 ;  /* 0x000000071a1a7223 */ /* 0x000fc80000000005 */
[----:B------:R-:W-:-:S05]  /*0d90*/  FFMA R4, R27, R4, R26 ;  /* 0x000000041b047223 */ /* 0x000fca000000001a */
[----:B------:R-:W0:Y:S02]  /*0da0*/  SHFL.BFLY PT, R5, R4, 0x10, 0x1f ;  /* 0x0e001f0004057f89 */ /* 0x000e2400000e0000 */
[----:B0-----:R-:W-:-:S05]  /*0db0*/  FADD R5, R4, R5 ;  /* 0x0000000504057221 */ /* 0x001fca0000000000 */
[----:B------:R-:W0:Y:S02]  /*0dc0*/  SHFL.BFLY PT, R6, R5, 0x8, 0x1f ;  /* 0x0d001f0005067f89 */ /* 0x000e2400000e0000 */
[----:B0-----:R-:W-:-:S05]  /*0dd0*/  FADD R6, R5, R6 ;  /* 0x0000000605067221 */ /* 0x001fca0000000000 */
[----:B------:R-:W0:Y:S02]  /*0de0*/  SHFL.BFLY PT, R7, R6, 0x4, 0x1f ;  /* 0x0c801f0006077f89 */ /* 0x000e2400000e0000 */
[----:B0-----:R-:W-:-:S05]  /*0df0*/  FADD R7, R6, R7 ;  /* 0x0000000706077221 */ /* 0x001fca0000000000 */
[----:B------:R-:W0:Y:S01]  /*0e00*/  SHFL.BFLY PT, R8, R7, 0x2, 0x1f ;  /* 0x0c401f0007087f89 */ /* 0x000e2200000e0000 */
[----:B------:R-:W1:Y:S01]  /*0e10*/  S2UR UR5, SR_CgaCtaId ;  /* 0x00000000000579c3 */ /* 0x000e620000008800 */
[----:B------:R-:W-:Y:S01]  /*0e20*/  LOP3.LUT P0, RZ, R0, 0x1f, RZ, 0xc0, !PT ;  /* 0x0000001f00ff7812 */ /* 0x000fe2000780c0ff */
[----:B0-----:R-:W-:-:S05]  /*0e30*/  FADD R8, R7, R8 ;  /* 0x0000000807087221 */ /* 0x001fca0000000000 */
[----:B------:R-:W0:Y:S01]  /*0e40*/  SHFL.BFLY PT, R9, R8, 0x1, 0x1f ;  /* 0x0c201f0008097f89 */ /* 0x000e2200000e0000 */
[----:B------:R-:W-:Y:S01]  /*0e50*/  UMOV UR4, 0x400 ;  /* 0x0000040000047882 */ /* 0x000fe20000000000 */
[----:B------:R-:W-:Y:S01]  /*0e60*/  SHF.R.U32.HI R4, RZ, 0x3, R0 ;  /* 0x00000003ff047819 */ /* 0x000fe20000011600 */
[----:B-1----:R-:W-:-:S03]  /*0e70*/  UPRMT UR4, UR5, 0x654, UR4 ;  /* 0x0000065405047896 */ /* 0x002fc60008000004 */
[----:B------:R-:W-:Y:S01]  /*0e80*/  LOP3.LUT R4, R4, 0x4, RZ, 0xc0, !PT ;  /* 0x0000000404047812 */ /* 0x000fe200078ec0ff */
[----:B0-----:R-:W-:-:S05]  /*0e90*/  FADD R9, R8, R9 ;  /* 0x0000000908097221 */ /* 0x001fca0000000000 */
[----:B------:R-:W-:Y:S01]  /*0ea0*/  @!P0 STS [R4+UR4], R9 ;  /* 0x0000000904008988 */ /* 0x000fe20008000804 */
[----:B------:R-:W-:Y:S01]  /*0eb0*/  BAR.SYNC.DEFER_BLOCKING 0x0 ;  /* 0x0000000000007b1d */ /* 0x000fe20000010000 */
[----:B------:R-:W-:-:S13]  /*0ec0*/  ISETP.GE.AND P1, PT, R0, 0x2, PT ;  /* 0x000000020000780c */ /* 0x000fda0003f26270 */
[----:B------:R-:W0:Y:S01]  /*0ed0*/  @!P1 LDS R3, [R2+UR4] ;  /* 0x0000000402039984 */ /* 0x000e220008000800 */
[----:B------:R-:W-:-:S04]  /*0ee0*/  LOP3.LUT R5, R0, 0x1, RZ, 0xc0, !PT ;  /* 0x0000000100057812 */ /* 0x000fc800078ec0ff */
[----:B------:R-:W-:-:S04]  /*0ef0*/  ISETP.NE.U32.AND P0, PT, R5, 0x1, PT ;  /* 0x000000010500780c */ /* 0x000fc80003f05070 */
[----:B------:R-:W-:Y:S01]  /*0f00*/  ISETP.LT.AND P0, PT, R0, 0x2, P0 ;  /* 0x000000020000780c */ /* 0x000fe20000701270 */
[----:B0-----:R-:W0:Y:S02]  /*0f10*/  SHFL.BFLY PT, R6, R3, 0x1, 0x1f ;  /* 0x0c201f0003067f89 */ /* 0x001e2400000e0000 */
[----:B0-----:R-:W-:-:S10]  /*0f20*/  FADD R5, R3, R6 ;  /* 0x0000000603057221 */ /* 0x001fd40000000000 */
[----:B------:R0:W-:Y:S01]  /*0f30*/  @P0 STS [R2+UR4], R5 ;  /* 0x0000000502000988 */ /* 0x0001e20008000804 */
[----:B------:R-:W-:Y:S01]  /*0f40*/  BAR.SYNC.DEFER_BLOCKING 0x0 ;  /* 0x0000000000007b1d */ /* 0x000fe20000010000 */
[----:B------:R-:W-:-:S05]  /*0f50*/  LOP3.LUT P0, RZ, R0, 0x3f, RZ, 0xc0, !PT ;  /* 0x0000003f00ff7812 */ /* 0x000fca000780c0ff */
[----:B------:R-:W1:Y:S02]  /*0f60*/  LDS R6, [UR4] ;  /* 0x00000004ff067984 */ /* 0x000e640008000800 */
[----:B------:R-:W-:Y:S06]  /*0f70*/  BAR.SYNC.DEFER_BLOCKING 0x0 ;  /* 0x0000000000007b1d */ /* 0x000fec0000010000 */
[----:B0-----:R-:W-:Y:S05]  /*0f80*/  @P0 EXIT ;  /* 0x000000000000094d */ /* 0x001fea0003800000 */
[----:B------:R-:W0:Y:S01]  /*0f90*/  LDC.64 R2, c[0x0][0x210] ;  /* 0x00008400ff027b82 */ /* 0x000e220000000a00 */
[----:B-1----:R-:W-:-:S04]  /*0fa0*/  FADD R6, RZ, R6 ;  /* 0x00000006ff067221 */ /* 0x002fc80000000000 */
[----:B------:R-:W-:-:S04]  /*0fb0*/  FADD R6, RZ, -R6 ;  /* 0x80000006ff067221 */ /* 0x000fc80000000000 */
[----:B------:R-:W-:-:S05]  /*0fc0*/  FMUL R5, R6, 0.25 ;  /* 0x3e80000006057820 */ /* 0x000fca0000400000 */
[----:B0-----:R-:W-:Y:S01]  /*0fd0*/  STG.E desc[UR6][R2.64], R5 ;  /* 0x0000000502007986 */ /* 0x001fe2000c101906 */
[----:B------:R-:W-:Y:S05]  /*0fe0*/  EXIT ;  /* 0x000000000000794d */ /* 0x000fea0003800000 */
.L_x_0:
[----:B------:R-:W-:-:S00]  /*0ff0*/  BRA `(.L_x_0) ;  /* 0xfffffffc00fc7947 */ /* 0x000fc0000383ffff */
[----:B------:R-:W-:-:S00]  /*1000*/  NOP ;  /* 0x0000000000007918 */ /* 0x000fc00000000000 */
[----:B------:R-:W-:-:S00]  /*1010*/  NOP ;  /* 0x0000000000007918 */ /* 0x000fc00000000000 */
[----:B------:R-:W-:-:S00]  /*1020*/  NOP ;  /* 0x0000000000007918 */ /* 0x000fc00000000000 */
[----:B------:R-:W-:-:S00]  /*1030*/  NOP ;  /* 0x0000000000007918 */ /* 0x000fc00000000000 */
[----:B------:R-:W-:-:S00]  /*1040*/  NOP ;  /* 0x0000000000007918 */ /* 0x000fc00000000000 */
[----:B------:R-:W-:-:S00]  /*1050*/  NOP ;  /* 0x0000000000007918 */ /* 0x000fc00000000000 */
[----:B------:R-:W-:-:S00]  /*1060*/  NOP ;  /* 0x0000000000007918 */ /* 0x000fc00000000000 */
[----:B------:R-:W-:-:S00]  /*1070*/  NOP ;  /* 0x0000000000007918 */ /* 0x000fc00000000000 */
.L_x_1:


//--------------------- .nv.global.init           --------------------------
	.section	.nv.global.init,"aw",@progbits
.nv.global.init:
	.type		_$_str,@object
	.size		_$_str,(.L_0 - _$_str)
_$_str:
        /*0000*/ 	.byte	0x5f, 0x5f, 0x43, 0x55, 0x44, 0x41, 0x5f, 0x46, 0x54, 0x5a, 0x00
.L_0:


//--------------------- .nv.shared.triton_per_fused__log_softmax_div_mul_neg_sum_1 --------------------------
	.section	.nv.shared.triton_per_fused__log_softmax_div_mul_neg_sum_1,"aw",@nobits
	.sectionflags	@""
	.align	16
	.zero		1024


//--------------------- .nv.constant0.triton_per_fused__log_softmax_div_mul_neg_sum_1 --------------------------
	.section	.nv.constant0.triton_per_fused__log_softmax_div_mul_neg_sum_1,"a",@progbits
	.sectionflags	@""
	.align	4
.nv.constant0.triton_per_fused__log_softmax_div_mul_neg_sum_1:
	.zero		556
